//
// Generated by NVIDIA NVVM Compiler
//
// Compiler Build ID: CL-36424714
// Cuda compilation tools, release 13.0, V13.0.88
// Based on NVVM 20.0.0
//

.version 9.0
.target sm_100
.address_size 64

	// .globl	_Z14matrixAdditionPfPKfS1_i

.visible .entry _Z14matrixAdditionPfPKfS1_i(
	.param .u64 .ptr .align 1 _Z14matrixAdditionPfPKfS1_i_param_0,
	.param .u64 .ptr .align 1 _Z14matrixAdditionPfPKfS1_i_param_1,
	.param .u64 .ptr .align 1 _Z14matrixAdditionPfPKfS1_i_param_2,
	.param .u32 _Z14matrixAdditionPfPKfS1_i_param_3
)
{
	.reg .pred 	%p<12>;
	.reg .b32 	%r<38>;
	.reg .b32 	%f<88>;
	.reg .b64 	%rd<101>;

	ld.param.u64 	%rd4, [_Z14matrixAdditionPfPKfS1_i_param_0];
	ld.param.u64 	%rd5, [_Z14matrixAdditionPfPKfS1_i_param_1];
	ld.param.u64 	%rd6, [_Z14matrixAdditionPfPKfS1_i_param_2];
	ld.param.u32 	%r23, [_Z14matrixAdditionPfPKfS1_i_param_3];
	cvta.to.global.u64 	%rd1, %rd4;
	cvta.to.global.u64 	%rd2, %rd6;
	cvta.to.global.u64 	%rd3, %rd5;
	mov.u32 	%r24, %ctaid.x;
	mov.u32 	%r25, %ntid.x;
	mov.u32 	%r26, %tid.x;
	mad.lo.s32 	%r1, %r24, %r25, %r26;
	setp.ge.s32 	%p1, %r1, %r23;
	setp.lt.s32 	%p2, %r23, 1;
	or.pred  	%p3, %p1, %p2;
	@%p3 bra 	$L__BB0_13;
	add.s32 	%r28, %r23, -1;
	and.b32  	%r2, %r23, 15;
	setp.lt.u32 	%p4, %r28, 15;
	mov.b32 	%r34, 0;
	@%p4 bra 	$L__BB0_4;
	and.b32  	%r34, %r23, 2147483632;
	neg.s32 	%r32, %r34;
	shl.b32 	%r5, %r23, 4;
	mul.wide.u32 	%rd11, %r23, 4;
	mov.u32 	%r31, %r1;
$L__BB0_3:
	.pragma "nounroll";
	mul.wide.s32 	%rd7, %r31, 4;
	add.s64 	%rd8, %rd3, %rd7;
	ld.global.f32 	%f1, [%rd8];
	add.s64 	%rd9, %rd2, %rd7;
	ld.global.f32 	%f2, [%rd9];
	add.f32 	%f3, %f1, %f2;
	add.s64 	%rd10, %rd1, %rd7;
	st.global.f32 	[%rd10], %f3;
	add.s64 	%rd12, %rd8, %rd11;
	ld.global.f32 	%f4, [%rd12];
	add.s64 	%rd13, %rd9, %rd11;
	ld.global.f32 	%f5, [%rd13];
	add.f32 	%f6, %f4, %f5;
	add.s64 	%rd14, %rd10, %rd11;
	st.global.f32 	[%rd14], %f6;
	add.s64 	%rd15, %rd12, %rd11;
	ld.global.f32 	%f7, [%rd15];
	add.s64 	%rd16, %rd13, %rd11;
	ld.global.f32 	%f8, [%rd16];
	add.f32 	%f9, %f7, %f8;
	add.s64 	%rd17, %rd14, %rd11;
	st.global.f32 	[%rd17], %f9;
	add.s64 	%rd18, %rd15, %rd11;
	ld.global.f32 	%f10, [%rd18];
	add.s64 	%rd19, %rd16, %rd11;
	ld.global.f32 	%f11, [%rd19];
	add.f32 	%f12, %f10, %f11;
	add.s64 	%rd20, %rd17, %rd11;
	st.global.f32 	[%rd20], %f12;
	add.s64 	%rd21, %rd18, %rd11;
	ld.global.f32 	%f13, [%rd21];
	add.s64 	%rd22, %rd19, %rd11;
	ld.global.f32 	%f14, [%rd22];
	add.f32 	%f15, %f13, %f14;
	add.s64 	%rd23, %rd20, %rd11;
	st.global.f32 	[%rd23], %f15;
	add.s64 	%rd24, %rd21, %rd11;
	ld.global.f32 	%f16, [%rd24];
	add.s64 	%rd25, %rd22, %rd11;
	ld.global.f32 	%f17, [%rd25];
	add.f32 	%f18, %f16, %f17;
	add.s64 	%rd26, %rd23, %rd11;
	st.global.f32 	[%rd26], %f18;
	add.s64 	%rd27, %rd24, %rd11;
	ld.global.f32 	%f19, [%rd27];
	add.s64 	%rd28, %rd25, %rd11;
	ld.global.f32 	%f20, [%rd28];
	add.f32 	%f21, %f19, %f20;
	add.s64 	%rd29, %rd26, %rd11;
	st.global.f32 	[%rd29], %f21;
	add.s64 	%rd30, %rd27, %rd11;
	ld.global.f32 	%f22, [%rd30];
	add.s64 	%rd31, %rd28, %rd11;
	ld.global.f32 	%f23, [%rd31];
	add.f32 	%f24, %f22, %f23;
	add.s64 	%rd32, %rd29, %rd11;
	st.global.f32 	[%rd32], %f24;
	add.s64 	%rd33, %rd30, %rd11;
	ld.global.f32 	%f25, [%rd33];
	add.s64 	%rd34, %rd31, %rd11;
	ld.global.f32 	%f26, [%rd34];
	add.f32 	%f27, %f25, %f26;
	add.s64 	%rd35, %rd32, %rd11;
	st.global.f32 	[%rd35], %f27;
	add.s64 	%rd36, %rd33, %rd11;
	ld.global.f32 	%f28, [%rd36];
	add.s64 	%rd37, %rd34, %rd11;
	ld.global.f32 	%f29, [%rd37];
	add.f32 	%f30, %f28, %f29;
	add.s64 	%rd38, %rd35, %rd11;
	st.global.f32 	[%rd38], %f30;
	add.s64 	%rd39, %rd36, %rd11;
	ld.global.f32 	%f31, [%rd39];
	add.s64 	%rd40, %rd37, %rd11;
	ld.global.f32 	%f32, [%rd40];
	add.f32 	%f33, %f31, %f32;
	add.s64 	%rd41, %rd38, %rd11;
	st.global.f32 	[%rd41], %f33;
	add.s64 	%rd42, %rd39, %rd11;
	ld.global.f32 	%f34, [%rd42];
	add.s64 	%rd43, %rd40, %rd11;
	ld.global.f32 	%f35, [%rd43];
	add.f32 	%f36, %f34, %f35;
	add.s64 	%rd44, %rd41, %rd11;
	st.global.f32 	[%rd44], %f36;
	add.s64 	%rd45, %rd42, %rd11;
	ld.global.f32 	%f37, [%rd45];
	add.s64 	%rd46, %rd43, %rd11;
	ld.global.f32 	%f38, [%rd46];
	add.f32 	%f39, %f37, %f38;
	add.s64 	%rd47, %rd44, %rd11;
	st.global.f32 	[%rd47], %f39;
	add.s64 	%rd48, %rd45, %rd11;
	ld.global.f32 	%f40, [%rd48];
	add.s64 	%rd49, %rd46, %rd11;
	ld.global.f32 	%f41, [%rd49];
	add.f32 	%f42, %f40, %f41;
	add.s64 	%rd50, %rd47, %rd11;
	st.global.f32 	[%rd50], %f42;
	add.s64 	%rd51, %rd48, %rd11;
	ld.global.f32 	%f43, [%rd51];
	add.s64 	%rd52, %rd49, %rd11;
	ld.global.f32 	%f44, [%rd52];
	add.f32 	%f45, %f43, %f44;
	add.s64 	%rd53, %rd50, %rd11;
	st.global.f32 	[%rd53], %f45;
	add.s64 	%rd54, %rd51, %rd11;
	ld.global.f32 	%f46, [%rd54];
	add.s64 	%rd55, %rd52, %rd11;
	ld.global.f32 	%f47, [%rd55];
	add.f32 	%f48, %f46, %f47;
	add.s64 	%rd56, %rd53, %rd11;
	st.global.f32 	[%rd56], %f48;
	add.s32 	%r32, %r32, 16;
	add.s32 	%r31, %r31, %r5;
	setp.ne.s32 	%p5, %r32, 0;
	@%p5 bra 	$L__BB0_3;
$L__BB0_4:
	setp.eq.s32 	%p6, %r2, 0;
	@%p6 bra 	$L__BB0_13;
	and.b32  	%r11, %r23, 7;
	setp.lt.u32 	%p7, %r2, 8;
	@%p7 bra 	$L__BB0_7;
	mad.lo.s32 	%r29, %r34, %r23, %r1;
	mul.wide.s32 	%rd57, %r29, 4;
	add.s64 	%rd58, %rd3, %rd57;
	ld.global.f32 	%f49, [%rd58];
	add.s64 	%rd59, %rd2, %rd57;
	ld.global.f32 	%f50, [%rd59];
	add.f32 	%f51, %f49, %f50;
	add.s64 	%rd60, %rd1, %rd57;
	st.global.f32 	[%rd60], %f51;
	mul.wide.u32 	%rd61, %r23, 4;
	add.s64 	%rd62, %rd58, %rd61;
	ld.global.f32 	%f52, [%rd62];
	add.s64 	%rd63, %rd59, %rd61;
	ld.global.f32 	%f53, [%rd63];
	add.f32 	%f54, %f52, %f53;
	add.s64 	%rd64, %rd60, %rd61;
	st.global.f32 	[%rd64], %f54;
	add.s64 	%rd65, %rd62, %rd61;
	ld.global.f32 	%f55, [%rd65];
	add.s64 	%rd66, %rd63, %rd61;
	ld.global.f32 	%f56, [%rd66];
	add.f32 	%f57, %f55, %f56;
	add.s64 	%rd67, %rd64, %rd61;
	st.global.f32 	[%rd67], %f57;
	add.s64 	%rd68, %rd65, %rd61;
	ld.global.f32 	%f58, [%rd68];
	add.s64 	%rd69, %rd66, %rd61;
	ld.global.f32 	%f59, [%rd69];
	add.f32 	%f60, %f58, %f59;
	add.s64 	%rd70, %rd67, %rd61;
	st.global.f32 	[%rd70], %f60;
	add.s64 	%rd71, %rd68, %rd61;
	ld.global.f32 	%f61, [%rd71];
	add.s64 	%rd72, %rd69, %rd61;
	ld.global.f32 	%f62, [%rd72];
	add.f32 	%f63, %f61, %f62;
	add.s64 	%rd73, %rd70, %rd61;
	st.global.f32 	[%rd73], %f63;
	add.s64 	%rd74, %rd71, %rd61;
	ld.global.f32 	%f64, [%rd74];
	add.s64 	%rd75, %rd72, %rd61;
	ld.global.f32 	%f65, [%rd75];
	add.f32 	%f66, %f64, %f65;
	add.s64 	%rd76, %rd73, %rd61;
	st.global.f32 	[%rd76], %f66;
	add.s64 	%rd77, %rd74, %rd61;
	ld.global.f32 	%f67, [%rd77];
	add.s64 	%rd78, %rd75, %rd61;
	ld.global.f32 	%f68, [%rd78];
	add.f32 	%f69, %f67, %f68;
	add.s64 	%rd79, %rd76, %rd61;
	st.global.f32 	[%rd79], %f69;
	add.s64 	%rd80, %rd77, %rd61;
	ld.global.f32 	%f70, [%rd80];
	add.s64 	%rd81, %rd78, %rd61;
	ld.global.f32 	%f71, [%rd81];
	add.f32 	%f72, %f70, %f71;
	add.s64 	%rd82, %rd79, %rd61;
	st.global.f32 	[%rd82], %f72;
	add.s32 	%r34, %r34, 8;
$L__BB0_7:
	setp.eq.s32 	%p8, %r11, 0;
	@%p8 bra 	$L__BB0_13;
	and.b32  	%r14, %r23, 3;
	setp.lt.u32 	%p9, %r11, 4;
	@%p9 bra 	$L__BB0_10;
	mad.lo.s32 	%r30, %r34, %r23, %r1;
	mul.wide.s32 	%rd83, %r30, 4;
	add.s64 	%rd84, %rd3, %rd83;
	ld.global.f32 	%f73, [%rd84];
	add.s64 	%rd85, %rd2, %rd83;
	ld.global.f32 	%f74, [%rd85];
	add.f32 	%f75, %f73, %f74;
	add.s64 	%rd86, %rd1, %rd83;
	st.global.f32 	[%rd86], %f75;
	mul.wide.u32 	%rd87, %r23, 4;
	add.s64 	%rd88, %rd84, %rd87;
	ld.global.f32 	%f76, [%rd88];
	add.s64 	%rd89, %rd85, %rd87;
	ld.global.f32 	%f77, [%rd89];
	add.f32 	%f78, %f76, %f77;
	add.s64 	%rd90, %rd86, %rd87;
	st.global.f32 	[%rd90], %f78;
	add.s64 	%rd91, %rd88, %rd87;
	ld.global.f32 	%f79, [%rd91];
	add.s64 	%rd92, %rd89, %rd87;
	ld.global.f32 	%f80, [%rd92];
	add.f32 	%f81, %f79, %f80;
	add.s64 	%rd93, %rd90, %rd87;
	st.global.f32 	[%rd93], %f81;
	add.s64 	%rd94, %rd91, %rd87;
	ld.global.f32 	%f82, [%rd94];
	add.s64 	%rd95, %rd92, %rd87;
	ld.global.f32 	%f83, [%rd95];
	add.f32 	%f84, %f82, %f83;
	add.s64 	%rd96, %rd93, %rd87;
	st.global.f32 	[%rd96], %f84;
	add.s32 	%r34, %r34, 4;
$L__BB0_10:
	setp.eq.s32 	%p10, %r14, 0;
	@%p10 bra 	$L__BB0_13;
	mad.lo.s32 	%r37, %r34, %r23, %r1;
	neg.s32 	%r36, %r14;
$L__BB0_12:
	.pragma "nounroll";
	mul.wide.s32 	%rd97, %r37, 4;
	add.s64 	%rd98, %rd1, %rd97;
	add.s64 	%rd99, %rd2, %rd97;
	add.s64 	%rd100, %rd3, %rd97;
	ld.global.f32 	%f85, [%rd100];
	ld.global.f32 	%f86, [%rd99];
	add.f32 	%f87, %f85, %f86;
	st.global.f32 	[%rd98], %f87;
	add.s32 	%r37, %r37, %r23;
	add.s32 	%r36, %r36, 1;
	setp.ne.s32 	%p11, %r36, 0;
	@%p11 bra 	$L__BB0_12;
$L__BB0_13:
	ret;

}


// ===== COMPILED SASS (sm_100) =====

	.target	sm_100

	.elftype	@"ET_EXEC"


//--------------------- .note.nv.tkinfo           --------------------------
	.section	.note.nv.tkinfo,"",@"SHT_NOTE"
	.sectionflags	@"SHF_NOTE_NV_TKINFO"
	.tkinfo
        /*0018*/ 	.word	0x00000002
        /*0030*/ 	.string	""
        /*0030*/ 	.string	"ptxas"
        /*0030*/ 	.string	"Cuda compilation tools, release 13.0, V13.0.88"
        /*0030*/ 	.string	"Build cuda_13.0.r13.0/compiler.36424714_0"
        /*0030*/ 	.string	"-arch sm_100 -m 64 "



//--------------------- .note.nv.cuinfo           --------------------------
	.section	.note.nv.cuinfo,"",@"SHT_NOTE"
	.sectionflags	@"SHF_NOTE_NV_CUINFO"
        /*0018*/ 	.short	0x0002
        /*001a*/ 	.short	0x0064
        /*001c*/ 	.short	0x0082
	.zero		2


//--------------------- .nv.info                  --------------------------
	.section	.nv.info,"",@"SHT_CUDA_INFO"
	.align	4


	//----- nvinfo : EIATTR_REGCOUNT
	.align		4
        /*0000*/ 	.byte	0x04, 0x2f
        /*0002*/ 	.short	(.L_1 - .L_0)
	.align		4
.L_0:
        /*0004*/ 	.word	index@(_Z14matrixAdditionPfPKfS1_i)
        /*0008*/ 	.word	0x0000001c


	//----- nvinfo : EIATTR_FRAME_SIZE
	.align		4
.L_1:
        /*000c*/ 	.byte	0x04, 0x11
        /*000e*/ 	.short	(.L_3 - .L_2)
	.align		4
.L_2:
        /*0010*/ 	.word	index@(_Z14matrixAdditionPfPKfS1_i)
        /*0014*/ 	.word	0x00000000


	//----- nvinfo : EIATTR_MIN_STACK_SIZE
	.align		4
.L_3:
        /*0018*/ 	.byte	0x04, 0x12
        /*001a*/ 	.short	(.L_5 - .L_4)
	.align		4
.L_4:
        /*001c*/ 	.word	index@(_Z14matrixAdditionPfPKfS1_i)
        /*0020*/ 	.word	0x00000000
.L_5:


//--------------------- .nv.compat                --------------------------
	.section	.nv.compat,"",@"SHT_CUDA_COMPAT_INFO"
	.align	4
        /*0000*/ 	.byte	0x02, 0x09, 0x00, 0x00, 0x02, 0x02, 0x01, 0x00, 0x02, 0x05, 0x05, 0x00, 0x03, 0x07, 0x01, 0x01
        /*0010*/ 	.byte	0x02, 0x03, 0x00, 0x00, 0x02, 0x06, 0x01, 0x00, 0x04, 0x0b, 0x08, 0x00, 0x09, 0x00, 0x00, 0x00
        /*0020*/ 	.byte	0x00, 0x00, 0x00, 0x00


//--------------------- .nv.info._Z14matrixAdditionPfPKfS1_i --------------------------
	.section	.nv.info._Z14matrixAdditionPfPKfS1_i,"",@"SHT_CUDA_INFO"
	.sectionflags	@""
	.align	4


	//----- nvinfo : EIATTR_CUDA_API_VERSION
	.align		4
        /*0000*/ 	.byte	0x04, 0x37
        /*0002*/ 	.short	(.L_7 - .L_6)
.L_6:
        /*0004*/ 	.word	0x00000082


	//----- nvinfo : EIATTR_KPARAM_INFO
	.align		4
.L_7:
        /*0008*/ 	.byte	0x04, 0x17
        /*000a*/ 	.short	(.L_9 - .L_8)
.L_8:
        /*000c*/ 	.word	0x00000000
        /*0010*/ 	.short	0x0003
        /*0012*/ 	.short	0x0018
        /*0014*/ 	.byte	0x00, 0xf0, 0x11, 0x00


	//----- nvinfo : EIATTR_KPARAM_INFO
	.align		4
.L_9:
        /*0018*/ 	.byte	0x04, 0x17
        /*001a*/ 	.short	(.L_11 - .L_10)
.L_10:
        /*001c*/ 	.word	0x00000000
        /*0020*/ 	.short	0x0002
        /*0022*/ 	.short	0x0010
        /*0024*/ 	.byte	0x00, 0xf5, 0x21, 0x00


	//----- nvinfo : EIATTR_KPARAM_INFO
	.align		4
.L_11:
        /*0028*/ 	.byte	0x04, 0x17
        /*002a*/ 	.short	(.L_13 - .L_12)
.L_12:
        /*002c*/ 	.word	0x00000000
        /*0030*/ 	.short	0x0001
        /*0032*/ 	.short	0x0008
        /*0034*/ 	.byte	0x00, 0xf5, 0x21, 0x00


	//----- nvinfo : EIATTR_KPARAM_INFO
	.align		4
.L_13:
        /*0038*/ 	.byte	0x04, 0x17
        /*003a*/ 	.short	(.L_15 - .L_14)
.L_14:
        /*003c*/ 	.word	0x00000000
        /*0040*/ 	.short	0x0000
        /*0042*/ 	.short	0x0000
        /*0044*/ 	.byte	0x00, 0xf5, 0x21, 0x00


	//----- nvinfo : EIATTR_SPARSE_MMA_MASK
	.align		4
.L_15:
        /*0048*/ 	.byte	0x03, 0x50
        /*004a*/ 	.short	0x0000


	//----- nvinfo : EIATTR_MAXREG_COUNT
	.align		4
        /*004c*/ 	.byte	0x03, 0x1b
        /*004e*/ 	.short	0x00ff


	//----- nvinfo : EIATTR_MERCURY_ISA_VERSION
	.align		4
        /*0050*/ 	.byte	0x03, 0x5f
        /*0052*/ 	.short	0x0101


	//----- nvinfo : EIATTR_VRC_CTA_INIT_COUNT
	.align		4
        /*0054*/ 	.byte	0x02, 0x4a
	.zero		1
	.zero		1


	//----- nvinfo : EIATTR_EXIT_INSTR_OFFSETS
	.align		4
        /*0058*/ 	.byte	0x04, 0x1c
        /*005a*/ 	.short	(.L_17 - .L_16)


	//   ....[0]....
.L_16:
        /*005c*/ 	.word	0x00000080


	//   ....[1]....
        /*0060*/ 	.word	0x000008a0


	//   ....[2]....
        /*0064*/ 	.word	0x00000cc0


	//   ....[3]....
        /*0068*/ 	.word	0x00000f20


	//   ....[4]....
        /*006c*/ 	.word	0x00001030


	//----- nvinfo : EIATTR_CBANK_PARAM_SIZE
	.align		4
.L_17:
        /*0070*/ 	.byte	0x03, 0x19
        /*0072*/ 	.short	0x001c


	//----- nvinfo : EIATTR_PARAM_CBANK
	.align		4
        /*0074*/ 	.byte	0x04, 0x0a
        /*0076*/ 	.short	(.L_19 - .L_18)
	.align		4
.L_18:
        /*0078*/ 	.word	index@(.nv.constant0._Z14matrixAdditionPfPKfS1_i)
        /*007c*/ 	.short	0x0380
        /*007e*/ 	.short	0x001c


	//----- nvinfo : EIATTR_SW_WAR
	.align		4
.L_19:
        /*0080*/ 	.byte	0x04, 0x36
        /*0082*/ 	.short	(.L_21 - .L_20)
.L_20:
        /*0084*/ 	.word	0x00000008
.L_21:


//--------------------- .nv.callgraph             --------------------------
	.section	.nv.callgraph,"",@"SHT_CUDA_CALLGRAPH"
	.align	4
	.sectionentsize	8
	.align		4
        /*0000*/ 	.word	0x00000000
	.align		4
        /*0004*/ 	.word	0xffffffff
	.align		4
        /*0008*/ 	.word	0x00000000
	.align		4
        /*000c*/ 	.word	0xfffffffe
	.align		4
        /*0010*/ 	.word	0x00000000
	.align		4
        /*0014*/ 	.word	0xfffffffd
	.align		4
        /*0018*/ 	.word	0x00000000
	.align		4
        /*001c*/ 	.word	0xfffffffc


//--------------------- .text._Z14matrixAdditionPfPKfS1_i --------------------------
	.section	.text._Z14matrixAdditionPfPKfS1_i,"ax",@progbits
	.align	128
        .global         _Z14matrixAdditionPfPKfS1_i
        .type           _Z14matrixAdditionPfPKfS1_i,@function
        .size           _Z14matrixAdditionPfPKfS1_i,(.L_x_6 - _Z14matrixAdditionPfPKfS1_i)
        .other          _Z14matrixAdditionPfPKfS1_i,@"STO_CUDA_ENTRY STV_DEFAULT"
_Z14matrixAdditionPfPKfS1_i:
.text._Z14matrixAdditionPfPKfS1_i:
[----:B------:R-:W-:Y:S01]  /*0000*/  LDC R1, c[0x0][0x37c] ;  /* 0x0000df00ff017b82 */ /* 0x000fe20000000800 */
[----:B------:R-:W0:Y:S07]  /*0010*/  S2R R2, SR_TID.X ;  /* 0x0000000000027919 */ /* 0x000e2e0000002100 */
[----:B------:R-:W0:Y:S08]  /*0020*/  S2UR UR4, SR_CTAID.X ;  /* 0x00000000000479c3 */ /* 0x000e300000002500 */
[----:B------:R-:W0:Y:S08]  /*0030*/  LDC R3, c[0x0][0x360] ;  /* 0x0000d800ff037b82 */ /* 0x000e300000000800 */
[----:B------:R-:W1:Y:S01]  /*0040*/  LDC R0, c[0x0][0x398] ;  /* 0x0000e600ff007b82 */ /* 0x000e620000000800 */
[----:B0-----:R-:W-:Y:S01]  /*0050*/  IMAD R3, R3, UR4, R2 ;  /* 0x0000000403037c24 */ /* 0x001fe2000f8e0202 */
[----:B-1----:R-:W-:-:S04]  /*0060*/  ISETP.GE.AND P0, PT, R0, 0x1, PT ;  /* 0x000000010000780c */ /* 0x002fc80003f06270 */
[----:B------:R-:W-:-:S13]  /*0070*/  ISETP.GE.OR P0, PT, R3, R0, !P0 ;  /* 0x000000000300720c */ /* 0x000fda0004706670 */
[----:B------:R-:W-:Y:S05]  /*0080*/  @P0 EXIT ;  /* 0x000000000000094d */ /* 0x000fea0003800000 */
[C---:B------:R-:W-:Y:S01]  /*0090*/  IADD3 R2, PT, PT, R0.reuse, -0x1, RZ ;  /* 0xffffffff00027810 */ /* 0x040fe20007ffe0ff */
[----:B------:R-:W0:Y:S01]  /*00a0*/  LDCU.64 UR4, c[0x0][0x358] ;  /* 0x00006b00ff0477ac */ /* 0x000e220008000a00 */
[----:B------:R-:W-:Y:S02]  /*00b0*/  LOP3.LUT R20, R0, 0xf, RZ, 0xc0, !PT ;  /* 0x0000000f00147812 */ /* 0x000fe400078ec0ff */
[----:B------:R-:W-:Y:S01]  /*00c0*/  ISETP.GE.U32.AND P1, PT, R2, 0xf, PT ;  /* 0x0000000f0200780c */ /* 0x000fe20003f26070 */
[----:B------:R-:W-:Y:S01]  /*00d0*/  HFMA2 R2, -RZ, RZ, 0, 0 ;  /* 0x00000000ff027431 */ /* 0x000fe200000001ff */
[----:B------:R-:W-:-:S11]  /*00e0*/  ISETP.NE.AND P0, PT, R20, RZ, PT ;  /* 0x000000ff1400720c */ /* 0x000fd60003f05270 */
[----:B------:R-:W-:Y:S05]  /*00f0*/  @!P1 BRA `(.L_x_0) ;  /* 0x0000000400e89947 */ /* 0x000fea0003800000 */
[----:B------:R-:W-:Y:S02]  /*0100*/  LOP3.LUT R2, R0, 0x7ffffff0, RZ, 0xc0, !PT ;  /* 0x7ffffff000027812 */ /* 0x000fe400078ec0ff */
[----:B------:R-:W-:Y:S02]  /*0110*/  MOV R5, R3 ;  /* 0x0000000300057202 */ /* 0x000fe40000000f00 */
[----:B------:R-:W-:-:S07]  /*0120*/  IADD3 R4, PT, PT, -R2, RZ, RZ ;  /* 0x000000ff02047210 */ /* 0x000fce0007ffe1ff */
.L_x_1:
[----:B---3--:R-:W1:Y:S08]  /*0130*/  LDC.64 R14, c[0x0][0x388] ;  /* 0x0000e200ff0e7b82 */ /* 0x008e700000000a00 */
[----:B------:R-:W2:Y:S08]  /*0140*/  LDC.64 R16, c[0x0][0x390] ;  /* 0x0000e400ff107b82 */ /* 0x000eb00000000a00 */
[----:B------:R-:W3:Y:S01]  /*0150*/  LDC.64 R6, c[0x0][0x380] ;  /* 0x0000e000ff067b82 */ /* 0x000ee20000000a00 */
[----:B-1----:R-:W-:-:S05]  /*0160*/  IMAD.WIDE R14, R5, 0x4, R14 ;  /* 0x00000004050e7825 */ /* 0x002fca00078e020e */
[----:B0-----:R-:W4:Y:S01]  /*0170*/  LDG.E R8, desc[UR4][R14.64] ;  /* 0x000000040e087981 */ /* 0x001f22000c1e1900 */
[----:B--2---:R-:W-:-:S05]  /*0180*/  IMAD.WIDE R16, R5, 0x4, R16 ;  /* 0x0000000405107825 */ /* 0x004fca00078e0210 */
[----:B------:R-:W4:Y:S01]  /*0190*/  LDG.E R9, desc[UR4][R16.64] ;  /* 0x0000000410097981 */ /* 0x000f22000c1e1900 */
[----:B------:R-:W-:-:S04]  /*01a0*/  IMAD.WIDE.U32 R10, R0, 0x4, R14 ;  /* 0x00000004000a7825 */ /* 0x000fc800078e000e */
[----:B---3--:R-:W-:-:S04]  /*01b0*/  IMAD.WIDE R6, R5, 0x4, R6 ;  /* 0x0000000405067825 */ /* 0x008fc800078e0206 */
[----:B----4-:R-:W-:Y:S01]  /*01c0*/  FADD R21, R8, R9 ;  /* 0x0000000908157221 */ /* 0x010fe20000000000 */
[----:B------:R-:W-:-:S04]  /*01d0*/  IMAD.WIDE.U32 R8, R0, 0x4, R16 ;  /* 0x0000000400087825 */ /* 0x000fc800078e0010 */
[----:B------:R0:W-:Y:S04]  /*01e0*/  STG.E desc[UR4][R6.64], R21 ;  /* 0x0000001506007986 */ /* 0x0001e8000c101904 */
[----:B------:R-:W2:Y:S04]  /*01f0*/  LDG.E R18, desc[UR4][R10.64] ;  /* 0x000000040a127981 */ /* 0x000ea8000c1e1900 */
[----:B------:R-:W2:Y:S01]  /*0200*/  LDG.E R19, desc[UR4][R8.64] ;  /* 0x0000000408137981 */ /* 0x000ea2000c1e1900 */
[----:B------:R-:W-:-:S04]  /*0210*/  IMAD.WIDE.U32 R12, R0, 0x4, R6 ;  /* 0x00000004000c7825 */ /* 0x000fc800078e0006 */
[----:B------:R-:W-:-:S04]  /*0220*/  IMAD.WIDE.U32 R16, R0, 0x4, R10 ;  /* 0x0000000400107825 */ /* 0x000fc800078e000a */
[----:B------:R-:W-:-:S04]  /*0230*/  IMAD.WIDE.U32 R14, R0, 0x4, R8 ;  /* 0x00000004000e7825 */ /* 0x000fc800078e0008 */
[----:B--2---:R-:W-:-:S05]  /*0240*/  FADD R23, R18, R19 ;  /* 0x0000001312177221 */ /* 0x004fca0000000000 */
[----:B------:R1:W-:Y:S04]  /*0250*/  STG.E desc[UR4][R12.64], R23 ;  /* 0x000000170c007986 */ /* 0x0003e8000c101904 */
[----:B------:R-:W2:Y:S04]  /*0260*/  LDG.E R22, desc[UR4][R16.64] ;  /* 0x0000000410167981 */ /* 0x000ea8000c1e1900 */
[----:B------:R-:W2:Y:S01]  /*0270*/  LDG.E R25, desc[UR4][R14.64] ;  /* 0x000000040e197981 */ /* 0x000ea2000c1e1900 */
[----:B------:R-:W-:-:S04]  /*0280*/  IMAD.WIDE.U32 R18, R0, 0x4, R12 ;  /* 0x0000000400127825 */ /* 0x000fc800078e000c */
[----:B------:R-:W-:-:S04]  /*0290*/  IMAD.WIDE.U32 R10, R0, 0x4, R16 ;  /* 0x00000004000a7825 */ /* 0x000fc800078e0010 */
[----:B0-----:R-:W-:-:S04]  /*02a0*/  IMAD.WIDE.U32 R6, R0, 0x4, R14 ;  /* 0x0000000400067825 */ /* 0x001fc800078e000e */
[----:B--2---:R-:W-:-:S05]  /*02b0*/  FADD R25, R22, R25 ;  /* 0x0000001916197221 */ /* 0x004fca0000000000 */
[----:B------:R0:W-:Y:S04]  /*02c0*/  STG.E desc[UR4][R18.64], R25 ;  /* 0x0000001912007986 */ /* 0x0001e8000c101904 */
[----:B------:R-:W2:Y:S04]  /*02d0*/  LDG.E R21, desc[UR4][R10.64] ;  /* 0x000000040a157981 */ /* 0x000ea8000c1e1900 */
[----:B------:R-:W2:Y:S01]  /*02e0*/  LDG.E R22, desc[UR4][R6.64] ;  /* 0x0000000406167981 */ /* 0x000ea2000c1e1900 */
[----:B------:R-:W-:-:S04]  /*02f0*/  IMAD.WIDE.U32 R8, R0, 0x4, R18 ;  /* 0x0000000400087825 */ /* 0x000fc800078e0012 */
[----:B------:R-:W-:-:S04]  /*0300*/  IMAD.WIDE.U32 R16, R0, 0x4, R10 ;  /* 0x0000000400107825 */ /* 0x000fc800078e000a */
[----:B-1----:R-:W-:-:S04]  /*0310*/  IMAD.WIDE.U32 R12, R0, 0x4, R6 ;  /* 0x00000004000c7825 */ /* 0x002fc800078e0006 */
[----:B--2---:R-:W-:-:S05]  /*0320*/  FADD R21, R21, R22 ;  /* 0x0000001615157221 */ /* 0x004fca0000000000 */
        /* <DEDUP_REMOVED lines=8> */
[----:B------:R-:W3:Y:S04]  /*03b0*/  LDG.E R22, desc[UR4][R10.64] ;  /* 0x000000040a167981 */ /* 0x000ee8000c1e1900 */
[----:B0-----:R-:W3:Y:S01]  /*03c0*/  LDG.E R25, desc[UR4][R6.64] ;  /* 0x0000000406197981 */ /* 0x001ee2000c1e1900 */
[----:B------:R-:W-:-:S04]  /*03d0*/  IMAD.WIDE.U32 R18, R0, 0x4, R14 ;  /* 0x0000000400127825 */ /* 0x000fc800078e000e */
[----:B------:R-:W-:-:S04]  /*03e0*/  IMAD.WIDE.U32 R16, R0, 0x4, R10 ;  /* 0x0000000400107825 */ /* 0x000fc800078e000a */
[----:B-1----:R-:W-:-:S04]  /*03f0*/  IMAD.WIDE.U32 R8, R0, 0x4, R6 ;  /* 0x0000000400087825 */ /* 0x002fc800078e0006 */
[----:B---3--:R-:W-:-:S05]  /*0400*/  FADD R25, R22, R25 ;  /* 0x0000001916197221 */ /* 0x008fca0000000000 */
[----:B------:R0:W-:Y:S04]  /*0410*/  STG.E desc[UR4][R18.64], R25 ;  /* 0x0000001912007986 */ /* 0x0001e8000c101904 */
[----:B------:R-:W3:Y:S04]  /*0420*/  LDG.E R21, desc[UR4][R16.64] ;  /* 0x0000000410157981 */ /* 0x000ee8000c1e1900 */
[----:B------:R-:W3:Y:S01]  /*0430*/  LDG.E R22, desc[UR4][R8.64] ;  /* 0x0000000408167981 */ /* 0x000ee2000c1e1900 */
[----:B------:R-:W-:-:S04]  /*0440*/  IMAD.WIDE.U32 R12, R0, 0x4, R18 ;  /* 0x00000004000c7825 */ /* 0x000fc800078e0012 */
[----:B------:R-:W-:-:S04]  /*0450*/  IMAD.WIDE.U32 R10, R0, 0x4, R16 ;  /* 0x00000004000a7825 */ /* 0x000fc800078e0010 */
[----:B------:R-:W-:-:S04]  /*0460*/  IMAD.WIDE.U32 R6, R0, 0x4, R8 ;  /* 0x0000000400067825 */ /* 0x000fc800078e0008 */
[----:B---3--:R-:W-:-:S05]  /*0470*/  FADD R21, R21, R22 ;  /* 0x0000001615157221 */ /* 0x008fca0000000000 */
[----:B------:R1:W-:Y:S04]  /*0480*/  STG.E desc[UR4][R12.64], R21 ;  /* 0x000000150c007986 */ /* 0x0003e8000c101904 */
[----:B------:R-:W3:Y:S04]  /*0490*/  LDG.E R22, desc[UR4][R10.64] ;  /* 0x000000040a167981 */ /* 0x000ee8000c1e1900 */
[----:B--2---:R-:W3:Y:S01]  /*04a0*/  LDG.E R23, desc[UR4][R6.64] ;  /* 0x0000000406177981 */ /* 0x004ee2000c1e1900 */
[----:B------:R-:W-:-:S04]  /*04b0*/  IMAD.WIDE.U32 R14, R0, 0x4, R12 ;  /* 0x00000004000e7825 */ /* 0x000fc800078e000c */
[----:B------:R-:W-:-:S04]  /*04c0*/  IMAD.WIDE.U32 R16, R0, 0x4, R10 ;  /* 0x0000000400107825 */ /* 0x000fc800078e000a */
[----:B------:R-:W-:-:S04]  /*04d0*/  IMAD.WIDE.U32 R8, R0, 0x4, R6 ;  /* 0x0000000400087825 */ /* 0x000fc800078e0006 */
[----:B---3--:R-:W-:-:S05]  /*04e0*/  FADD R23, R22, R23 ;  /* 0x0000001716177221 */ /* 0x008fca0000000000 */
[----:B------:R2:W-:Y:S04]  /*04f0*/  STG.E desc[UR4][R14.64], R23 ;  /* 0x000000170e007986 */ /* 0x0005e8000c101904 */
[----:B------:R-:W3:Y:S04]  /*0500*/  LDG.E R22, desc[UR4][R16.64] ;  /* 0x0000000410167981 */ /* 0x000ee8000c1e1900 */
[----:B0-----:R-:W3:Y:S01]  /*0510*/  LDG.E R25, desc[UR4][R8.64] ;  /* 0x0000000408197981 */ /* 0x001ee2000c1e1900 */
[----:B------:R-:W-:-:S04]  /*0520*/  IMAD.WIDE.U32 R18, R0, 0x4, R14 ;  /* 0x0000000400127825 */ /* 0x000fc800078e000e */
[----:B------:R-:W-:-:S04]  /*0530*/  IMAD.WIDE.U32 R10, R0, 0x4, R16 ;  /* 0x00000004000a7825 */ /* 0x000fc800078e0010 */
[----:B------:R-:W-:-:S04]  /*0540*/  IMAD.WIDE.U32 R6, R0, 0x4, R8 ;  /* 0x0000000400067825 */ /* 0x000fc800078e0008 */
[----:B---3--:R-:W-:-:S05]  /*0550*/  FADD R25, R22, R25 ;  /* 0x0000001916197221 */ /* 0x008fca0000000000 */
[----:B------:R0:W-:Y:S04]  /*0560*/  STG.E desc[UR4][R18.64], R25 ;  /* 0x0000001912007986 */ /* 0x0001e8000c101904 */
[----:B-1----:R-:W3:Y:S04]  /*0570*/  LDG.E R21, desc[UR4][R10.64] ;  /* 0x000000040a157981 */ /* 0x002ee8000c1e1900 */
[----:B------:R-:W3:Y:S01]  /*0580*/  LDG.E R22, desc[UR4][R6.64] ;  /* 0x0000000406167981 */ /* 0x000ee2000c1e1900 */
[----:B------:R-:W-:-:S04]  /*0590*/  IMAD.WIDE.U32 R12, R0, 0x4, R18 ;  /* 0x00000004000c7825 */ /* 0x000fc800078e0012 */
[----:B--2---:R-:W-:-:S04]  /*05a0*/  IMAD.WIDE.U32 R14, R0, 0x4, R10 ;  /* 0x00000004000e7825 */ /* 0x004fc800078e000a */
[----:B------:R-:W-:-:S04]  /*05b0*/  IMAD.WIDE.U32 R8, R0, 0x4, R6 ;  /* 0x0000000400087825 */ /* 0x000fc800078e0006 */
[----:B---3--:R-:W-:-:S05]  /*05c0*/  FADD R21, R21, R22 ;  /* 0x0000001615157221 */ /* 0x008fca0000000000 */
        /* <DEDUP_REMOVED lines=11> */
[----:B-1----:R-:W-:-:S04]  /*0680*/  IMAD.WIDE.U32 R12, R0, 0x4, R10 ;  /* 0x00000004000c7825 */ /* 0x002fc800078e000a */
[----:B------:R-:W-:-:S04]  /*0690*/  IMAD.WIDE.U32 R8, R0, 0x4, R6 ;  /* 0x0000000400087825 */ /* 0x000fc800078e0006 */
        /* <DEDUP_REMOVED lines=23> */
[----:B------:R-:W2:Y:S04]  /*0810*/  LDG.E R10, desc[UR4][R10.64] ;  /* 0x000000040a0a7981 */ /* 0x000ea8000c1e1900 */
[----:B------:R-:W2:Y:S01]  /*0820*/  LDG.E R7, desc[UR4][R6.64] ;  /* 0x0000000406077981 */ /* 0x000ea2000c1e1900 */
[----:B------:R-:W-:-:S04]  /*0830*/  IADD3 R4, PT, PT, R4, 0x10, RZ ;  /* 0x0000001004047810 */ /* 0x000fc80007ffe0ff */
[----:B------:R-:W-:Y:S01]  /*0840*/  ISETP.NE.AND P1, PT, R4, RZ, PT ;  /* 0x000000ff0400720c */ /* 0x000fe20003f25270 */
[C---:B-1----:R-:W-:Y:S01]  /*0850*/  IMAD.WIDE.U32 R14, R0.reuse, 0x4, R18 ;  /* 0x00000004000e7825 */ /* 0x042fe200078e0012 */
[----:B------:R-:W-:-:S03]  /*0860*/  LEA R5, R0, R5, 0x4 ;  /* 0x0000000500057211 */ /* 0x000fc600078e20ff */
[----:B--2---:R-:W-:-:S05]  /*0870*/  FADD R17, R10, R7 ;  /* 0x000000070a117221 */ /* 0x004fca0000000000 */
[----:B------:R3:W-:Y:S03]  /*0880*/  STG.E desc[UR4][R14.64], R17 ;  /* 0x000000110e007986 */ /* 0x0007e6000c101904 */
[----:B------:R-:W-:Y:S05]  /*0890*/  @P1 BRA `(.L_x_1) ;  /* 0xfffffff800241947 */ /* 0x000fea000383ffff */
.L_x_0:
[----:B0-----:R-:W-:Y:S05]  /*08a0*/  @!P0 EXIT ;  /* 0x000000000000894d */ /* 0x001fea0003800000 */
[----:B------:R-:W-:Y:S02]  /*08b0*/  ISETP.GE.U32.AND P0, PT, R20, 0x8, PT ;  /* 0x000000081400780c */ /* 0x000fe40003f06070 */
[----:B---3--:R-:W-:-:S04]  /*08c0*/  LOP3.LUT R18, R0, 0x7, RZ, 0xc0, !PT ;  /* 0x0000000700127812 */ /* 0x008fc800078ec0ff */
[----:B------:R-:W-:-:S07]  /*08d0*/  ISETP.NE.AND P1, PT, R18, RZ, PT ;  /* 0x000000ff1200720c */ /* 0x000fce0003f25270 */
[----:B------:R-:W-:Y:S06]  /*08e0*/  @!P0 BRA `(.L_x_2) ;  /* 0x0000000000f48947 */ /* 0x000fec0003800000 */
[----:B------:R-:W0:Y:S01]  /*08f0*/  LDC.64 R4, c[0x0][0x388] ;  /* 0x0000e200ff047b82 */ /* 0x000e220000000a00 */
[----:B------:R-:W-:-:S07]  /*0900*/  IMAD R11, R2, R0, R3 ;  /* 0x00000000020b7224 */ /* 0x000fce00078e0203 */
[----:B------:R-:W1:Y:S08]  /*0910*/  LDC.64 R6, c[0x0][0x390] ;  /* 0x0000e400ff067b82 */ /* 0x000e700000000a00 */
[----:B------:R-:W2:Y:S01]  /*0920*/  LDC.64 R8, c[0x0][0x380] ;  /* 0x0000e000ff087b82 */ /* 0x000ea20000000a00 */
[----:B0-----:R-:W-:-:S05]  /*0930*/  IMAD.WIDE R4, R11, 0x4, R4 ;  /* 0x000000040b047825 */ /* 0x001fca00078e0204 */
[----:B------:R-:W3:Y:S01]  /*0940*/  LDG.E R10, desc[UR4][R4.64] ;  /* 0x00000004040a7981 */ /* 0x000ee2000c1e1900 */
[----:B-1----:R-:W-:-:S05]  /*0950*/  IMAD.WIDE R6, R11, 0x4, R6 ;  /* 0x000000040b067825 */ /* 0x002fca00078e0206 */
[----:B------:R-:W3:Y:S01]  /*0960*/  LDG.E R13, desc[UR4][R6.64] ;  /* 0x00000004060d7981 */ /* 0x000ee2000c1e1900 */
[----:B--2---:R-:W-:-:S04]  /*0970*/  IMAD.WIDE R8, R11, 0x4, R8 ;  /* 0x000000040b087825 */ /* 0x004fc800078e0208 */
[----:B---3--:R-:W-:Y:S01]  /*0980*/  FADD R19, R10, R13 ;  /* 0x0000000d0a137221 */ /* 0x008fe20000000000 */
[----:B------:R-:W-:-:S04]  /*0990*/  IMAD.WIDE.U32 R10, R0, 0x4, R4 ;  /* 0x00000004000a7825 */ /* 0x000fc800078e0004 */
[C---:B------:R-:W-:Y:S01]  /*09a0*/  IMAD.WIDE.U32 R12, R0.reuse, 0x4, R6 ;  /* 0x00000004000c7825 */ /* 0x040fe200078e0006 */
        /* <DEDUP_REMOVED lines=11> */
[----:B0-----:R-:W-:-:S04]  /*0a60*/  IMAD.WIDE.U32 R8, R0, 0x4, R4 ;  /* 0x0000000400087825 */ /* 0x001fc800078e0004 */
[----:B------:R-:W-:-:S04]  /*0a70*/  IMAD.WIDE.U32 R10, R0, 0x4, R6 ;  /* 0x00000004000a7825 */ /* 0x000fc800078e0006 */
        /* <DEDUP_REMOVED lines=10> */
[----:B-1----:R-:W3:Y:S01]  /*0b20*/  LDG.E R21, desc[UR4][R6.64] ;  /* 0x0000000406157981 */ /* 0x002ee2000c1e1900 */
        /* <DEDUP_REMOVED lines=12> */
[----:B--2---:R-:W2:Y:S04]  /*0bf0*/  LDG.E R19, desc[UR4][R4.64] ;  /* 0x0000000404137981 */ /* 0x004ea8000c1e1900 */
[----:B------:R-:W2:Y:S01]  /*0c00*/  LDG.E R20, desc[UR4][R6.64] ;  /* 0x0000000406147981 */ /* 0x000ea2000c1e1900 */
[----:B------:R-:W-:-:S04]  /*0c10*/  IMAD.WIDE.U32 R12, R0, 0x4, R16 ;  /* 0x00000004000c7825 */ /* 0x000fc800078e0010 */
[----:B------:R-:W-:-:S04]  /*0c20*/  IMAD.WIDE.U32 R8, R0, 0x4, R4 ;  /* 0x0000000400087825 */ /* 0x000fc800078e0004 */
[----:B------:R-:W-:-:S04]  /*0c30*/  IMAD.WIDE.U32 R10, R0, 0x4, R6 ;  /* 0x00000004000a7825 */ /* 0x000fc800078e0006 */
[----:B--2---:R-:W-:-:S05]  /*0c40*/  FADD R19, R19, R20 ;  /* 0x0000001413137221 */ /* 0x004fca0000000000 */
[----:B------:R2:W-:Y:S04]  /*0c50*/  STG.E desc[UR4][R12.64], R19 ;  /* 0x000000130c007986 */ /* 0x0005e8000c101904 */
[----:B------:R-:W0:Y:S04]  /*0c60*/  LDG.E R8, desc[UR4][R8.64] ;  /* 0x0000000408087981 */ /* 0x000e28000c1e1900 */
[----:B------:R-:W0:Y:S01]  /*0c70*/  LDG.E R11, desc[UR4][R10.64] ;  /* 0x000000040a0b7981 */ /* 0x000e22000c1e1900 */
[----:B-1----:R-:W-:Y:S01]  /*0c80*/  IMAD.WIDE.U32 R14, R0, 0x4, R12 ;  /* 0x00000004000e7825 */ /* 0x002fe200078e000c */
[----:B------:R-:W-:-:S03]  /*0c90*/  IADD3 R2, PT, PT, R2, 0x8, RZ ;  /* 0x0000000802027810 */ /* 0x000fc60007ffe0ff */
[----:B0-----:R-:W-:-:S05]  /*0ca0*/  FADD R17, R8, R11 ;  /* 0x0000000b08117221 */ /* 0x001fca0000000000 */
[----:B------:R2:W-:Y:S02]  /*0cb0*/  STG.E desc[UR4][R14.64], R17 ;  /* 0x000000110e007986 */ /* 0x0005e4000c101904 */
.L_x_2:
[----:B------:R-:W-:Y:S05]  /*0cc0*/  @!P1 EXIT ;  /* 0x000000000000994d */ /* 0x000fea0003800000 */
[----:B------:R-:W-:Y:S02]  /*0cd0*/  ISETP.GE.U32.AND P0, PT, R18, 0x4, PT ;  /* 0x000000041200780c */ /* 0x000fe40003f06070 */
[----:B------:R-:W-:-:S04]  /*0ce0*/  LOP3.LUT R4, R0, 0x3, RZ, 0xc0, !PT ;  /* 0x0000000300047812 */ /* 0x000fc800078ec0ff */
[----:B------:R-:W-:-:S07]  /*0cf0*/  ISETP.NE.AND P1, PT, R4, RZ, PT ;  /* 0x000000ff0400720c */ /* 0x000fce0003f25270 */
[----:B------:R-:W-:Y:S06]  /*0d00*/  @!P0 BRA `(.L_x_3) ;  /* 0x0000000000848947 */ /* 0x000fec0003800000 */
[----:B------:R-:W0:Y:S01]  /*0d10*/  LDC.64 R6, c[0x0][0x388] ;  /* 0x0000e200ff067b82 */ /* 0x000e220000000a00 */
[----:B--2---:R-:W-:-:S07]  /*0d20*/  IMAD R13, R2, R0, R3 ;  /* 0x00000000020d7224 */ /* 0x004fce00078e0203 */
[----:B------:R-:W1:Y:S08]  /*0d30*/  LDC.64 R8, c[0x0][0x390] ;  /* 0x0000e400ff087b82 */ /* 0x000e700000000a00 */
[----:B------:R-:W2:Y:S01]  /*0d40*/  LDC.64 R10, c[0x0][0x380] ;  /* 0x0000e000ff0a7b82 */ /* 0x000ea20000000a00 */
[----:B0-----:R-:W-:-:S05]  /*0d50*/  IMAD.WIDE R6, R13, 0x4, R6 ;  /* 0x000000040d067825 */ /* 0x001fca00078e0206 */
[----:B------:R-:W3:Y:S01]  /*0d60*/  LDG.E R5, desc[UR4][R6.64] ;  /* 0x0000000406057981 */ /* 0x000ee2000c1e1900 */
[----:B-1----:R-:W-:-:S05]  /*0d70*/  IMAD.WIDE R8, R13, 0x4, R8 ;  /* 0x000000040d087825 */ /* 0x002fca00078e0208 */
[----:B------:R-:W3:Y:S01]  /*0d80*/  LDG.E R12, desc[UR4][R8.64] ;  /* 0x00000004080c7981 */ /* 0x000ee2000c1e1900 */
[----:B------:R-:W-:-:S04]  /*0d90*/  IMAD.WIDE.U32 R14, R0, 0x4, R8 ;  /* 0x00000004000e7825 */ /* 0x000fc800078e0008 */
[----:B--2---:R-:W-:-:S04]  /*0da0*/  IMAD.WIDE R10, R13, 0x4, R10 ;  /* 0x000000040d0a7825 */ /* 0x004fc800078e020a */
[----:B---3--:R-:W-:Y:S01]  /*0db0*/  FADD R5, R5, R12 ;  /* 0x0000000c05057221 */ /* 0x008fe20000000000 */
        /* <DEDUP_REMOVED lines=18> */
[----:B------:R-:W-:Y:S01]  /*0ee0*/  IMAD.WIDE.U32 R14, R0, 0x4, R18 ;  /* 0x00000004000e7825 */ /* 0x000fe200078e0012 */
[----:B------:R-:W-:-:S03]  /*0ef0*/  IADD3 R2, PT, PT, R2, 0x4, RZ ;  /* 0x0000000402027810 */ /* 0x000fc60007ffe0ff */
[----:B--2---:R-:W-:-:S05]  /*0f00*/  FADD R5, R10, R13 ;  /* 0x0000000d0a057221 */ /* 0x004fca0000000000 */
[----:B------:R1:W-:Y:S02]  /*0f10*/  STG.E desc[UR4][R14.64], R5 ;  /* 0x000000050e007986 */ /* 0x0003e4000c101904 */
.L_x_3:
[----:B------:R-:W-:Y:S05]  /*0f20*/  @!P1 EXIT ;  /* 0x000000000000994d */ /* 0x000fea0003800000 */
[----:B------:R-:W0:Y:S01]  /*0f30*/  LDC.64 R6, c[0x0][0x390] ;  /* 0x0000e400ff067b82 */ /* 0x000e220000000a00 */
[----:B-12---:R-:W-:Y:S01]  /*0f40*/  IMAD R15, R2, R0, R3 ;  /* 0x00000000020f7224 */ /* 0x006fe200078e0203 */
[----:B------:R-:W-:-:S06]  /*0f50*/  IADD3 R14, PT, PT, -R4, RZ, RZ ;  /* 0x000000ff040e7210 */ /* 0x000fcc0007ffe1ff */
[----:B------:R-:W1:Y:S08]  /*0f60*/  LDC.64 R8, c[0x0][0x380] ;  /* 0x0000e000ff087b82 */ /* 0x000e700000000a00 */
[----:B------:R-:W2:Y:S02]  /*0f70*/  LDC.64 R10, c[0x0][0x388] ;  /* 0x0000e200ff0a7b82 */ /* 0x000ea40000000a00 */
.L_x_4:
[----:B0-----:R-:W-:-:S04]  /*0f80*/  IMAD.WIDE R4, R15, 0x4, R6 ;  /* 0x000000040f047825 */ /* 0x001fc800078e0206 */
[C---:B--2---:R-:W-:Y:S02]  /*0f90*/  IMAD.WIDE R12, R15.reuse, 0x4, R10 ;  /* 0x000000040f0c7825 */ /* 0x044fe400078e020a */
[----:B------:R-:W2:Y:S04]  /*0fa0*/  LDG.E R5, desc[UR4][R4.64] ;  /* 0x0000000404057981 */ /* 0x000ea8000c1e1900 */
[----:B------:R-:W2:Y:S01]  /*0fb0*/  LDG.E R12, desc[UR4][R12.64] ;  /* 0x000000040c0c7981 */ /* 0x000ea2000c1e1900 */
[----:B------:R-:W-:Y:S01]  /*0fc0*/  IADD3 R14, PT, PT, R14, 0x1, RZ ;  /* 0x000000010e0e7810 */ /* 0x000fe20007ffe0ff */
[C---:B-1-3--:R-:W-:Y:S01]  /*0fd0*/  IMAD.WIDE R2, R15.reuse, 0x4, R8 ;  /* 0x000000040f027825 */ /* 0x04afe200078e0208 */
[----:B------:R-:W-:Y:S02]  /*0fe0*/  IADD3 R15, PT, PT, R15, R0, RZ ;  /* 0x000000000f0f7210 */ /* 0x000fe40007ffe0ff */
[----:B------:R-:W-:Y:S01]  /*0ff0*/  ISETP.NE.AND P0, PT, R14, RZ, PT ;  /* 0x000000ff0e00720c */ /* 0x000fe20003f05270 */
[----:B--2---:R-:W-:-:S05]  /*1000*/  FADD R17, R12, R5 ;  /* 0x000000050c117221 */ /* 0x004fca0000000000 */
[----:B------:R3:W-:Y:S07]  /*1010*/  STG.E desc[UR4][R2.64], R17 ;  /* 0x0000001102007986 */ /* 0x0007ee000c101904 */
[----:B------:R-:W-:Y:S05]  /*1020*/  @P0 BRA `(.L_x_4) ;  /* 0xfffffffc00d40947 */ /* 0x000fea000383ffff */
[----:B------:R-:W-:Y:S05]  /*1030*/  EXIT ;  /* 0x000000000000794d */ /* 0x000fea0003800000 */
.L_x_5:
[----:B------:R-:W-:-:S00]  /*1040*/  BRA `(.L_x_5) ;  /* 0xfffffffc00fc7947 */ /* 0x000fc0000383ffff */
[----:B------:R-:W-:-:S00]  /*1050*/  NOP ;  /* 0x0000000000007918 */ /* 0x000fc00000000000 */
        /* <DEDUP_REMOVED lines=10> */
.L_x_6:


//--------------------- .nv.shared.reserved.0     --------------------------
	.section	.nv.shared.reserved.0,"aw",@nobits
	.weak		__nv_reservedSMEM_offset_0_alias
	.size		__nv_reservedSMEM_offset_0_alias, 0, 64
	.other		__nv_reservedSMEM_offset_0_alias,@"STO_CUDA_RESERVED_SHARED STV_DEFAULT"
__nv_reservedSMEM_offset_0_alias:
	.zero		0
	.zero		64


//--------------------- .nv.constant0._Z14matrixAdditionPfPKfS1_i --------------------------
	.section	.nv.constant0._Z14matrixAdditionPfPKfS1_i,"a",@progbits
	.sectionflags	@""
	.align	4
.nv.constant0._Z14matrixAdditionPfPKfS1_i:
	.zero		924


//--------------------- SYMBOLS --------------------------

	.type		.nv.reservedSmem.offset0,@object
	.size		.nv.reservedSmem.offset0,0x4
